	.headerflags	@"EF_CUDA_TEXMODE_UNIFIED EF_CUDA_64BIT_ADDRESS EF_CUDA_ACCELERATORS EF_CUDA_SM90 EF_CUDA_VIRTUAL_SM(EF_CUDA_SM90)"
	.elftype	@"ET_EXEC"


//--------------------- .nv.info                  --------------------------
	.section	.nv.info,"",@"SHT_CUDA_INFO"
	.align	4


	//----- nvinfo : EIATTR_REGCOUNT
	.align		4
        /*0000*/ 	.byte	0x04, 0x2f
        /*0002*/ 	.short	(.L_1 - .L_0)
	.align		4
.L_0:
        /*0004*/ 	.word	index@(triton_poi_fused_cat_60)
        /*0008*/ 	.word	0x0000001e


	//----- nvinfo : EIATTR_MIN_STACK_SIZE
	.align		4
.L_1:
        /*000c*/ 	.byte	0x04, 0x12
        /*000e*/ 	.short	(.L_3 - .L_2)
	.align		4
.L_2:
        /*0010*/ 	.word	index@(triton_poi_fused_cat_60)
        /*0014*/ 	.word	0x00000000


	//----- nvinfo : EIATTR_FRAME_SIZE
	.align		4
.L_3:
        /*0018*/ 	.byte	0x04, 0x11
        /*001a*/ 	.short	(.L_5 - .L_4)
	.align		4
.L_4:
        /*001c*/ 	.word	index@(triton_poi_fused_cat_60)
        /*0020*/ 	.word	0x00000000


	//----- nvinfo : EIATTR_MIN_STACK_SIZE
	.align		4
.L_5:
        /*0024*/ 	.byte	0x04, 0x12
        /*0026*/ 	.short	(.L_7 - .L_6)
	.align		4
.L_6:
        /*0028*/ 	.word	index@(triton_poi_fused_cat_60)
        /*002c*/ 	.word	0x00000000
.L_7:


//--------------------- .nv.info.triton_poi_fused_cat_60 --------------------------
	.section	.nv.info.triton_poi_fused_cat_60,"",@"SHT_CUDA_INFO"
	.sectionflags	@""
	.align	4


	//----- nvinfo : EIATTR_CUDA_API_VERSION
	.align		4
        /*0000*/ 	.byte	0x04, 0x37
        /*0002*/ 	.short	(.L_9 - .L_8)
.L_8:
        /*0004*/ 	.word	0x0000007c


	//----- nvinfo : EIATTR_KPARAM_INFO
	.align		4
.L_9:
        /*0008*/ 	.byte	0x04, 0x17
        /*000a*/ 	.short	(.L_11 - .L_10)
.L_10:
        /*000c*/ 	.word	0x00000000
        /*0010*/ 	.short	0x0009
        /*0012*/ 	.short	0x0048
        /*0014*/ 	.byte	0x00, 0xf0, 0x11, 0x00


	//----- nvinfo : EIATTR_KPARAM_INFO
	.align		4
.L_11:
        /*0018*/ 	.byte	0x04, 0x17
        /*001a*/ 	.short	(.L_13 - .L_12)
.L_12:
        /*001c*/ 	.word	0x00000000
        /*0020*/ 	.short	0x0008
        /*0022*/ 	.short	0x0040
        /*0024*/ 	.byte	0x00, 0xf4, 0x21, 0x00


	//----- nvinfo : EIATTR_KPARAM_INFO
	.align		4
.L_13:
        /*0028*/ 	.byte	0x04, 0x17
        /*002a*/ 	.short	(.L_15 - .L_14)
.L_14:
        /*002c*/ 	.word	0x00000000
        /*0030*/ 	.short	0x0007
        /*0032*/ 	.short	0x0038
        /*0034*/ 	.byte	0x00, 0xf4, 0x21, 0x00


	//----- nvinfo : EIATTR_KPARAM_INFO
	.align		4
.L_15:
        /*0038*/ 	.byte	0x04, 0x17
        /*003a*/ 	.short	(.L_17 - .L_16)
.L_16:
        /*003c*/ 	.word	0x00000000
        /*0040*/ 	.short	0x0006
        /*0042*/ 	.short	0x0030
        /*0044*/ 	.byte	0x00, 0xf4, 0x21, 0x00


	//----- nvinfo : EIATTR_KPARAM_INFO
	.align		4
.L_17:
        /*0048*/ 	.byte	0x04, 0x17
        /*004a*/ 	.short	(.L_19 - .L_18)
.L_18:
        /*004c*/ 	.word	0x00000000
        /*0050*/ 	.short	0x0005
        /*0052*/ 	.short	0x0028
        /*0054*/ 	.byte	0x00, 0xf4, 0x21, 0x00


	//----- nvinfo : EIATTR_KPARAM_INFO
	.align		4
.L_19:
        /*0058*/ 	.byte	0x04, 0x17
        /*005a*/ 	.short	(.L_21 - .L_20)
.L_20:
        /*005c*/ 	.word	0x00000000
        /*0060*/ 	.short	0x0004
        /*0062*/ 	.short	0x0020
        /*0064*/ 	.byte	0x00, 0xf4, 0x21, 0x00


	//----- nvinfo : EIATTR_KPARAM_INFO
	.align		4
.L_21:
        /*0068*/ 	.byte	0x04, 0x17
        /*006a*/ 	.short	(.L_23 - .L_22)
.L_22:
        /*006c*/ 	.word	0x00000000
        /*0070*/ 	.short	0x0003
        /*0072*/ 	.short	0x0018
        /*0074*/ 	.byte	0x00, 0xf4, 0x21, 0x00


	//----- nvinfo : EIATTR_KPARAM_INFO
	.align		4
.L_23:
        /*0078*/ 	.byte	0x04, 0x17
        /*007a*/ 	.short	(.L_25 - .L_24)
.L_24:
        /*007c*/ 	.word	0x00000000
        /*0080*/ 	.short	0x0002
        /*0082*/ 	.short	0x0010
        /*0084*/ 	.byte	0x00, 0xf4, 0x21, 0x00


	//----- nvinfo : EIATTR_KPARAM_INFO
	.align		4
.L_25:
        /*0088*/ 	.byte	0x04, 0x17
        /*008a*/ 	.short	(.L_27 - .L_26)
.L_26:
        /*008c*/ 	.word	0x00000000
        /*0090*/ 	.short	0x0001
        /*0092*/ 	.short	0x0008
        /*0094*/ 	.byte	0x00, 0xf4, 0x21, 0x00


	//----- nvinfo : EIATTR_KPARAM_INFO
	.align		4
.L_27:
        /*0098*/ 	.byte	0x04, 0x17
        /*009a*/ 	.short	(.L_29 - .L_28)
.L_28:
        /*009c*/ 	.word	0x00000000
        /*00a0*/ 	.short	0x0000
        /*00a2*/ 	.short	0x0000
        /*00a4*/ 	.byte	0x00, 0xf4, 0x21, 0x00


	//----- nvinfo : EIATTR_SPARSE_MMA_MASK
	.align		4
.L_29:
        /*00a8*/ 	.byte	0x03, 0x50
        /*00aa*/ 	.short	0x0000


	//----- nvinfo : EIATTR_MAXREG_COUNT
	.align		4
        /*00ac*/ 	.byte	0x03, 0x1b
        /*00ae*/ 	.short	0x00ff


	//----- nvinfo : EIATTR_EXIT_INSTR_OFFSETS
	.align		4
        /*00b0*/ 	.byte	0x04, 0x1c
        /*00b2*/ 	.short	(.L_31 - .L_30)


	//   ....[0]....
.L_30:
        /*00b4*/ 	.word	0x00000950


	//----- nvinfo : EIATTR_REQNTID
	.align		4
.L_31:
        /*00b8*/ 	.byte	0x04, 0x10
        /*00ba*/ 	.short	(.L_33 - .L_32)
.L_32:
        /*00bc*/ 	.word	0x00000080
        /*00c0*/ 	.word	0x00000001
        /*00c4*/ 	.word	0x00000001


	//----- nvinfo : EIATTR_CBANK_PARAM_SIZE
	.align		4
.L_33:
        /*00c8*/ 	.byte	0x03, 0x19
        /*00ca*/ 	.short	0x004c


	//----- nvinfo : EIATTR_PARAM_CBANK
	.align		4
        /*00cc*/ 	.byte	0x04, 0x0a
        /*00ce*/ 	.short	(.L_35 - .L_34)
	.align		4
.L_34:
        /*00d0*/ 	.word	index@(.nv.constant0.triton_poi_fused_cat_60)
        /*00d4*/ 	.short	0x0210
        /*00d6*/ 	.short	0x004c


	//----- nvinfo : EIATTR_SW_WAR
	.align		4
.L_35:
        /*00d8*/ 	.byte	0x04, 0x36
        /*00da*/ 	.short	(.L_37 - .L_36)
.L_36:
        /*00dc*/ 	.word	0x00000008
.L_37:


//--------------------- .nv.callgraph             --------------------------
	.section	.nv.callgraph,"",@"SHT_CUDA_CALLGRAPH"
	.align	4
	.sectionentsize	8
	.align		4
        /*0000*/ 	.word	0x00000000
	.align		4
        /*0004*/ 	.word	0xffffffff
	.align		4
        /*0008*/ 	.word	0x00000000
	.align		4
        /*000c*/ 	.word	0xfffffffe
	.align		4
        /*0010*/ 	.word	0x00000000
	.align		4
        /*0014*/ 	.word	0xfffffffd
	.align		4
        /*0018*/ 	.word	0x00000000
	.align		4
        /*001c*/ 	.word	0xfffffffc


//--------------------- .text.triton_poi_fused_cat_60 --------------------------
	.section	.text.triton_poi_fused_cat_60,"ax",@progbits
	.align	128
        .global         triton_poi_fused_cat_60
        .type           triton_poi_fused_cat_60,@function
        .size           triton_poi_fused_cat_60,(.L_x_1 - triton_poi_fused_cat_60)
        .other          triton_poi_fused_cat_60,@"STO_CUDA_ENTRY STV_DEFAULT"
triton_poi_fused_cat_60:
.text.triton_poi_fused_cat_60:
[----:B------:R-:W-:Y:S01]  /*0000*/  LDC R1, c[0x0][0x28] ;  /* 0x00000a00ff017b82 */ /* 0x000fe20000000800 */
[----:B------:R-:W1:Y:S07]  /*0010*/  S2R R0, SR_TID.X ;  /* 0x0000000000007919 */ /* 0x000e6e0000002100 */
[----:B------:R-:W2:Y:S01]  /*0020*/  LDC.64 R4, c[0x0][0x218] ;  /* 0x00008600ff047b82 */ /* 0x000ea20000000a00 */
[----:B------:R-:W-:Y:S01]  /*0030*/  CS2R R14, SRZ ;  /* 0x00000000000e7805 */ /* 0x000fe2000001ff00 */
[----:B------:R-:W-:Y:S01]  /*0040*/  ULDC.64 UR4, c[0x0][0x208] ;  /* 0x0000820000047ab9 */ /* 0x000fe20000000a00 */
[----:B------:R-:W3:Y:S05]  /*0050*/  S2R R3, SR_CTAID.X ;  /* 0x0000000000037919 */ /* 0x000eea0000002500 */
[----:B------:R-:W4:Y:S08]  /*0060*/  LDC.64 R8, c[0x0][0x220] ;  /* 0x00008800ff087b82 */ /* 0x000f300000000a00 */
[----:B------:R-:W5:Y:S01]  /*0070*/  LDC.64 R16, c[0x0][0x230] ;  /* 0x00008c00ff107b82 */ /* 0x000f620000000a00 */
[----:B------:R-:W-:Y:S01]  /*0080*/  CS2R R10, SRZ ;  /* 0x00000000000a7805 */ /* 0x000fe2000001ff00 */
[----:B------:R-:W-:Y:S01]  /*0090*/  ULDC.64 UR6, c[0x0][0x228] ;  /* 0x00008a0000067ab9 */ /* 0x000fe20000000a00 */
[----:B-1----:R-:W-:-:S05]  /*00a0*/  IMAD.SHL.U32 R0, R0, 0x2, RZ ;  /* 0x0000000200007824 */ /* 0x002fca00078e00ff */
[----:B------:R-:W-:-:S05]  /*00b0*/  LOP3.LUT R0, R0, 0xfe, RZ, 0xc0, !PT ;  /* 0x000000fe00007812 */ /* 0x000fca00078ec0ff */
[----:B---3--:R-:W-:-:S05]  /*00c0*/  IMAD R2, R3, 0x100, R0 ;  /* 0x0000010003027824 */ /* 0x008fca00078e0200 */
[----:B------:R-:W-:-:S04]  /*00d0*/  SHF.R.S32.HI R19, RZ, 0x1f, R2 ;  /* 0x0000001fff137819 */ /* 0x000fc80000011402 */
[CC--:B------:R-:W-:Y:S02]  /*00e0*/  LEA.HI R0, R19.reuse, R2.reuse, RZ, 0x6 ;  /* 0x0000000213007211 */ /* 0x0c0fe400078f30ff */
[----:B------:R-:W-:Y:S02]  /*00f0*/  LEA.HI R7, R19, R2, RZ, 0x3 ;  /* 0x0000000213077211 */ /* 0x000fe400078f18ff */
[----:B------:R-:W-:Y:S02]  /*0100*/  SHF.R.S32.HI R13, RZ, 0x6, R0 ;  /* 0x00000006ff0d7819 */ /* 0x000fe40000011400 */
[----:B------:R-:W-:Y:S02]  /*0110*/  SHF.R.S32.HI R12, RZ, 0x3, R7 ;  /* 0x00000003ff0c7819 */ /* 0x000fe40000011407 */
[----:B------:R-:W-:-:S04]  /*0120*/  LEA.HI R3, R13, R13, RZ, 0x7 ;  /* 0x0000000d0d037211 */ /* 0x000fc800078f38ff */
[----:B------:R-:W-:Y:S02]  /*0130*/  LOP3.LUT R6, R3, 0xffffff80, RZ, 0xc0, !PT ;  /* 0xffffff8003067812 */ /* 0x000fe400078ec0ff */
[----:B------:R-:W-:-:S03]  /*0140*/  LEA.HI R3, R12, R12, RZ, 0x3 ;  /* 0x0000000c0c037211 */ /* 0x000fc600078f18ff */
[----:B------:R-:W-:Y:S01]  /*0150*/  IMAD.IADD R13, R13, 0x1, -R6 ;  /* 0x000000010d0d7824 */ /* 0x000fe200078e0a06 */
[----:B------:R-:W-:-:S04]  /*0160*/  LOP3.LUT R3, R3, 0xfffffff8, RZ, 0xc0, !PT ;  /* 0xfffffff803037812 */ /* 0x000fc800078ec0ff */
[----:B------:R-:W-:Y:S01]  /*0170*/  ISETP.GE.AND P0, PT, R13, 0x40, PT ;  /* 0x000000400d00780c */ /* 0x000fe20003f06270 */
[----:B------:R-:W-:Y:S01]  /*0180*/  IMAD.IADD R12, R12, 0x1, -R3 ;  /* 0x000000010c0c7824 */ /* 0x000fe200078e0a03 */
[----:B------:R-:W-:-:S03]  /*0190*/  LOP3.LUT R3, R7, 0xfffffff8, RZ, 0xc0, !PT ;  /* 0xfffffff807037812 */ /* 0x000fc600078ec0ff */
[----:B--2---:R-:W-:Y:S01]  /*01a0*/  IMAD.WIDE R20, R12, 0x8, R4 ;  /* 0x000000080c147825 */ /* 0x004fe200078e0204 */
[----:B------:R-:W-:-:S03]  /*01b0*/  CS2R R4, SRZ ;  /* 0x0000000000047805 */ /* 0x000fc6000001ff00 */
[----:B------:R-:W-:-:S04]  /*01c0*/  IMAD.IADD R3, R2, 0x1, -R3 ;  /* 0x0000000102037824 */ /* 0x000fc800078e0a03 */
[----:B------:R-:W2:Y:S01]  /*01d0*/  @!P0 LDG.E.EL.64 R14, desc[UR4][R20.64] ;  /* 0x00000004140e8981 */ /* 0x000ea2000c2e1b00 */
[----:B------:R-:W-:Y:S01]  /*01e0*/  CS2R R6, SRZ ;  /* 0x0000000000067805 */ /* 0x000fe2000001ff00 */
[----:B----4-:R-:W-:Y:S01]  /*01f0*/  IMAD.WIDE R22, R3, 0x8, R8 ;  /* 0x0000000803167825 */ /* 0x010fe200078e0208 */
[----:B------:R-:W-:-:S04]  /*0200*/  CS2R R8, SRZ ;  /* 0x0000000000087805 */ /* 0x000fc8000001ff00 */
[----:B------:R-:W3:Y:S01]  /*0210*/  @!P0 LDG.E.EL.128 R4, desc[UR4][R22.64] ;  /* 0x0000000416048981 */ /* 0x000ee2000c2e1d00 */
[----:B-----5:R-:W-:-:S05]  /*0220*/  IMAD.WIDE R16, R3, 0x8, R16 ;  /* 0x0000000803107825 */ /* 0x020fca00078e0210 */
[----:B------:R1:W4:Y:S01]  /*0230*/  @!P0 LDG.E.EL.128 R8, desc[UR4][R16.64] ;  /* 0x0000000410088981 */ /* 0x000322000c2e1d00 */
[----:B------:R-:W-:-:S04]  /*0240*/  LEA.HI R19, R19, R2, RZ, 0xd ;  /* 0x0000000213137211 */ /* 0x000fc800078f68ff */
[----:B------:R-:W-:Y:S02]  /*0250*/  LOP3.LUT R26, R19, 0xffffe000, RZ, 0xc0, !PT ;  /* 0xffffe000131a7812 */ /* 0x000fe400078ec0ff */
[----:B--2---:R-:W-:Y:S02]  /*0260*/  SEL R20, R15, RZ, !P0 ;  /* 0x000000ff0f147207 */ /* 0x004fe40004000000 */
[----:B------:R-:W-:Y:S02]  /*0270*/  SEL R18, R14, RZ, !P0 ;  /* 0x000000ff0e127207 */ /* 0x000fe40004000000 */
[----:B------:R-:W-:Y:S02]  /*0280*/  SHF.R.U32.HI R15, RZ, 0x1d, R20 ;  /* 0x0000001dff0f7819 */ /* 0x000fe40000011614 */
[----:B---3--:R-:W-:Y:S02]  /*0290*/  SEL R23, R5, RZ, !P0 ;  /* 0x000000ff05177207 */ /* 0x008fe40004000000 */
[----:B------:R-:W-:-:S02]  /*02a0*/  LOP3.LUT R15, R15, 0x4, RZ, 0xc0, !PT ;  /* 0x000000040f0f7812 */ /* 0x000fc400078ec0ff */
[----:B------:R-:W-:Y:S02]  /*02b0*/  SEL R5, R6, RZ, !P0 ;  /* 0x000000ff06057207 */ /* 0x000fe40004000000 */
[----:B------:R-:W-:Y:S02]  /*02c0*/  IADD3 R24, P1, R15, R18, RZ ;  /* 0x000000120f187210 */ /* 0x000fe40007f3e0ff */
[----:B------:R-:W-:Y:S02]  /*02d0*/  SEL R18, R7, RZ, !P0 ;  /* 0x000000ff07127207 */ /* 0x000fe40004000000 */
[----:B------:R-:W-:Y:S01]  /*02e0*/  SEL R14, R4, RZ, !P0 ;  /* 0x000000ff040e7207 */ /* 0x000fe20004000000 */
[----:B------:R-:W-:Y:S01]  /*02f0*/  IMAD.X R7, RZ, RZ, R20, P1 ;  /* 0x000000ffff077224 */ /* 0x000fe200008e0614 */
[----:B------:R-:W-:Y:S01]  /*0300*/  SHF.R.U32.HI R21, RZ, 0x1b, R23 ;  /* 0x0000001bff157819 */ /* 0x000fe20000011617 */
[----:B------:R-:W-:Y:S01]  /*0310*/  IMAD.SHL.U32 R6, R24, 0x10, RZ ;  /* 0x0000001018067824 */ /* 0x000fe200078e00ff */
[----:B-1----:R-:W-:-:S02]  /*0320*/  LEA R17, P1, R5, UR6, 0x2 ;  /* 0x0000000605117c11 */ /* 0x002fc4000f8210ff */
[----:B------:R-:W-:Y:S02]  /*0330*/  LEA R16, P2, R14, UR6, 0x2 ;  /* 0x000000060e107c11 */ /* 0x000fe4000f8410ff */
[----:B------:R-:W-:Y:S02]  /*0340*/  LOP3.LUT R21, R21, 0x10, RZ, 0xc0, !PT ;  /* 0x0000001015157812 */ /* 0x000fe400078ec0ff */
[--C-:B------:R-:W-:Y:S02]  /*0350*/  SHF.R.U32.HI R15, RZ, 0x1b, R18.reuse ;  /* 0x0000001bff0f7819 */ /* 0x100fe40000011612 */
[----:B------:R-:W-:Y:S02]  /*0360*/  LEA.HI.X R5, R5, UR7, R18, 0x2, P1 ;  /* 0x0000000705057c11 */ /* 0x000fe400088f1412 */
[----:B----4-:R-:W-:Y:S02]  /*0370*/  SEL R20, R9, RZ, !P0 ;  /* 0x000000ff09147207 */ /* 0x010fe40004000000 */
[----:B------:R-:W-:-:S02]  /*0380*/  SEL R18, R11, RZ, !P0 ;  /* 0x000000ff0b127207 */ /* 0x000fc40004000000 */
[----:B------:R-:W-:Y:S02]  /*0390*/  SHF.L.U64.HI R4, R24, 0x4, R7 ;  /* 0x0000000418047819 */ /* 0x000fe40000010207 */
[----:B------:R-:W-:Y:S02]  /*03a0*/  LEA.HI.X R7, R14, UR7, R23, 0x2, P2 ;  /* 0x000000070e077c11 */ /* 0x000fe400090f1417 */
[----:B------:R-:W-:Y:S02]  /*03b0*/  IADD3 R16, P4, P3, R6, R16, R21 ;  /* 0x0000001006107210 */ /* 0x000fe40007b9e015 */
[----:B------:R-:W-:Y:S02]  /*03c0*/  SEL R23, R8, RZ, !P0 ;  /* 0x000000ff08177207 */ /* 0x000fe40004000000 */
[----:B------:R-:W-:Y:S02]  /*03d0*/  SEL R21, R10, RZ, !P0 ;  /* 0x000000ff0a157207 */ /* 0x000fe40004000000 */
[----:B------:R-:W-:-:S02]  /*03e0*/  SHF.R.U32.HI R11, RZ, 0x1b, R20 ;  /* 0x0000001bff0b7819 */ /* 0x000fc40000011614 */
[----:B------:R-:W-:Y:S02]  /*03f0*/  SHF.R.U32.HI R9, RZ, 0x1b, R18 ;  /* 0x0000001bff097819 */ /* 0x000fe40000011612 */
[----:B------:R-:W-:Y:S02]  /*0400*/  LOP3.LUT R15, R15, 0x10, RZ, 0xc0, !PT ;  /* 0x000000100f0f7812 */ /* 0x000fe400078ec0ff */
[----:B------:R-:W-:Y:S02]  /*0410*/  LEA R10, P5, R23, UR6, 0x2 ;  /* 0x00000006170a7c11 */ /* 0x000fe4000f8a10ff */
[----:B------:R-:W-:Y:S02]  /*0420*/  LEA R8, P6, R21, UR6, 0x2 ;  /* 0x0000000615087c11 */ /* 0x000fe4000f8c10ff */
[----:B------:R-:W-:Y:S02]  /*0430*/  LOP3.LUT R11, R11, 0x10, RZ, 0xc0, !PT ;  /* 0x000000100b0b7812 */ /* 0x000fe400078ec0ff */
[----:B------:R-:W-:-:S02]  /*0440*/  LOP3.LUT R9, R9, 0x10, RZ, 0xc0, !PT ;  /* 0x0000001009097812 */ /* 0x000fc400078ec0ff */
[----:B------:R-:W-:Y:S02]  /*0450*/  IADD3 R14, P2, P1, R6, R17, R15 ;  /* 0x00000011060e7210 */ /* 0x000fe4000795e00f */
[----:B------:R-:W-:Y:S02]  /*0460*/  LEA.HI.X R23, R23, UR7, R20, 0x2, P5 ;  /* 0x0000000717177c11 */ /* 0x000fe4000a8f1414 */
[----:B------:R-:W-:Y:S01]  /*0470*/  LEA.HI.X R21, R21, UR7, R18, 0x2, P6 ;  /* 0x0000000715157c11 */ /* 0x000fe2000b0f1412 */
[----:B------:R-:W-:Y:S01]  /*0480*/  IMAD.MOV.U32 R18, RZ, RZ, RZ ;  /* 0x000000ffff127224 */ /* 0x000fe200078e00ff */
[----:B------:R-:W-:Y:S02]  /*0490*/  IADD3.X R17, R4, R7, RZ, P4, P3 ;  /* 0x0000000704117210 */ /* 0x000fe400027e64ff */
[----:B------:R-:W-:Y:S02]  /*04a0*/  CS2R R24, SRZ ;  /* 0x0000000000187805 */ /* 0x000fe4000001ff00 */
[C---:B------:R-:W-:Y:S01]  /*04b0*/  IADD3 R10, P5, P6, R6.reuse, R10, R11 ;  /* 0x0000000a060a7210 */ /* 0x040fe20007ebe00b */
[----:B------:R-:W-:Y:S01]  /*04c0*/  ULDC.64 UR6, c[0x0][0x248] ;  /* 0x0000920000067ab9 */ /* 0x000fe20000000a00 */
[----:B------:R-:W-:-:S02]  /*04d0*/  IADD3 R8, P3, P4, R6, R8, R9 ;  /* 0x0000000806087210 */ /* 0x000fc40007c7e009 */
[C---:B------:R-:W-:Y:S01]  /*04e0*/  IADD3.X R15, R4.reuse, R5, RZ, P2, P1 ;  /* 0x00000005040f7210 */ /* 0x040fe200017e24ff */
[----:B------:R-:W1:Y:S01]  /*04f0*/  LDC.64 R6, c[0x0][0x210] ;  /* 0x00008400ff067b82 */ /* 0x000e620000000a00 */
[C---:B------:R-:W-:Y:S02]  /*0500*/  IADD3.X R11, R4.reuse, R23, RZ, P5, P6 ;  /* 0x00000017040b7210 */ /* 0x040fe40002fec4ff */
[----:B------:R-:W-:Y:S01]  /*0510*/  IADD3.X R9, R4, R21, RZ, P3, P4 ;  /* 0x0000001504097210 */ /* 0x000fe20001fe84ff */
[----:B------:R-:W-:Y:S01]  /*0520*/  IMAD.SHL.U32 R21, R13, 0x10, RZ ;  /* 0x000000100d157824 */ /* 0x000fe200078e00ff */
[----:B------:R-:W-:-:S03]  /*0530*/  SHF.R.S32.HI R20, RZ, 0xd, R19 ;  /* 0x0000000dff147819 */ /* 0x000fc60000011413 */
[----:B------:R-:W2:Y:S01]  /*0540*/  LDC.64 R4, c[0x0][0x238] ;  /* 0x00008e00ff047b82 */ /* 0x000ea20000000a00 */
[----:B------:R-:W-:-:S04]  /*0550*/  IMAD.WIDE R16, R21, 0x4, R16 ;  /* 0x0000000415107825 */ /* 0x000fc800078e0210 */
[----:B------:R-:W-:-:S04]  /*0560*/  IMAD.WIDE R14, R21, 0x4, R14 ;  /* 0x00000004150e7825 */ /* 0x000fc800078e020e */
[----:B------:R-:W-:-:S04]  /*0570*/  IMAD.WIDE R10, R21, 0x4, R10 ;  /* 0x00000004150a7825 */ /* 0x000fc800078e020a */
[----:B------:R-:W-:-:S04]  /*0580*/  IMAD.WIDE R8, R21, 0x4, R8 ;  /* 0x0000000415087825 */ /* 0x000fc800078e0208 */
[----:B------:R-:W-:-:S04]  /*0590*/  IMAD.SHL.U32 R23, R20, 0x400, RZ ;  /* 0x0000040014177824 */ /* 0x000fc800078e00ff */
[----:B------:R-:W-:-:S04]  /*05a0*/  IMAD.WIDE R16, R23, 0x4, R16 ;  /* 0x0000000417107825 */ /* 0x000fc800078e0210 */
[C---:B------:R-:W-:Y:S01]  /*05b0*/  IMAD.WIDE R14, R23.reuse, 0x4, R14 ;  /* 0x00000004170e7825 */ /* 0x040fe200078e020e */
[----:B------:R3:W4:Y:S03]  /*05c0*/  @!P0 LDG.E.EL R18, desc[UR4][R16.64] ;  /* 0x0000000410128981 */ /* 0x000726000c2e1900 */
[----:B------:R-:W-:Y:S01]  /*05d0*/  IMAD.WIDE R10, R23, 0x4, R10 ;  /* 0x00000004170a7825 */ /* 0x000fe200078e020a */
[----:B------:R-:W-:Y:S01]  /*05e0*/  ISETP.GT.AND P1, PT, R13, 0x3f, PT ;  /* 0x0000003f0d00780c */ /* 0x000fe20003f24270 */
[----:B------:R-:W5:Y:S02]  /*05f0*/  @!P0 LDG.E.EL R24, desc[UR4][R14.64] ;  /* 0x000000040e188981 */ /* 0x000f64000c2e1900 */
[----:B------:R-:W-:Y:S02]  /*0600*/  IMAD.WIDE R22, R23, 0x4, R8 ;  /* 0x0000000417167825 */ /* 0x000fe400078e0208 */
[----:B------:R-:W1:Y:S01]  /*0610*/  LDC.64 R8, c[0x0][0x240] ;  /* 0x00009000ff087b82 */ /* 0x000e620000000a00 */
[----:B------:R2:W5:Y:S01]  /*0620*/  @!P0 LDG.E.EL R25, desc[UR4][R10.64] ;  /* 0x000000040a198981 */ /* 0x000562000c2e1900 */
[----:B------:R-:W-:-:S02]  /*0630*/  IMAD.SHL.U32 R19, R20, 0x1000, RZ ;  /* 0x0000100014137824 */ /* 0x000fc400078e00ff */
[----:B------:R-:W-:-:S03]  /*0640*/  IMAD.MOV.U32 R21, RZ, RZ, RZ ;  /* 0x000000ffff157224 */ /* 0x000fc600078e00ff */
[----:B---3--:R-:W-:Y:S01]  /*0650*/  IADD3 R17, R19, R2, -R26 ;  /* 0x0000000213117210 */ /* 0x008fe20007ffe81a */
[----:B--2---:R-:W-:Y:S01]  /*0660*/  IMAD.WIDE R26, R3, 0x4, R4 ;  /* 0x00000004031a7825 */ /* 0x004fe200078e0204 */
[----:B------:R-:W-:Y:S02]  /*0670*/  LOP3.LUT R3, R0, 0xffffffc0, RZ, 0xc0, !PT ;  /* 0xffffffc000037812 */ /* 0x000fe400078ec0ff */
[----:B------:R-:W-:Y:S01]  /*0680*/  CS2R R4, SRZ ;  /* 0x0000000000047805 */ /* 0x000fe2000001ff00 */
[----:B------:R-:W2:Y:S01]  /*0690*/  @!P0 LDG.E.EL R21, desc[UR4][R22.64] ;  /* 0x0000000416158981 */ /* 0x000ea2000c2e1900 */
[----:B------:R-:W-:Y:S02]  /*06a0*/  IMAD.SHL.U32 R13, R13, 0x40, RZ ;  /* 0x000000400d0d7824 */ /* 0x000fe400078e00ff */
[----:B------:R-:W-:Y:S01]  /*06b0*/  IMAD.IADD R0, R2, 0x1, -R3 ;  /* 0x0000000102007824 */ /* 0x000fe200078e0a03 */
[----:B------:R-:W-:Y:S01]  /*06c0*/  SHF.R.S32.HI R10, RZ, 0x1f, R19 ;  /* 0x0000001fff0a7819 */ /* 0x000fe20000011413 */
[----:B-1----:R-:W-:Y:S01]  /*06d0*/  IMAD.WIDE R16, R17, 0x4, R6 ;  /* 0x0000000411107825 */ /* 0x002fe200078e0206 */
[----:B------:R-:W-:-:S02]  /*06e0*/  CS2R R6, SRZ ;  /* 0x0000000000067805 */ /* 0x000fc4000001ff00 */
[----:B------:R-:W-:Y:S01]  /*06f0*/  SHF.R.S32.HI R3, RZ, 0x1f, R13 ;  /* 0x0000001fff037819 */ /* 0x000fe2000001140d */
[----:B------:R-:W3:Y:S01]  /*0700*/  @!P0 LDG.E.EL.64 R4, desc[UR4][R26.64] ;  /* 0x000000041a048981 */ /* 0x000ee2000c2e1b00 */
[----:B------:R-:W-:Y:S02]  /*0710*/  IADD3 R19, P2, P3, R13, R0, R19 ;  /* 0x000000000d137210 */ /* 0x000fe40007b5e013 */
[----:B------:R-:W-:Y:S01]  /*0720*/  SHF.R.S32.HI R11, RZ, 0x1f, R0 ;  /* 0x0000001fff0b7819 */ /* 0x000fe20000011400 */
[----:B------:R-:W-:Y:S01]  /*0730*/  IMAD.MOV.U32 R0, RZ, RZ, RZ ;  /* 0x000000ffff007224 */ /* 0x000fe200078e00ff */
[----:B------:R1:W3:Y:S02]  /*0740*/  @!P0 LDG.E.64 R6, desc[UR4][R16.64] ;  /* 0x0000000410068981 */ /* 0x0002e4000c1e1b00 */
[----:B------:R-:W-:Y:S01]  /*0750*/  IADD3.X R10, R3, R11, R10, P2, P3 ;  /* 0x0000000b030a7210 */ /* 0x000fe200017e640a */
[----:B------:R-:W-:Y:S02]  /*0760*/  IMAD.MOV.U32 R3, RZ, RZ, RZ ;  /* 0x000000ffff037224 */ /* 0x000fe400078e00ff */
[----:B0-----:R-:W-:Y:S01]  /*0770*/  IMAD.WIDE R12, R12, 0x4, R8 ;  /* 0x000000040c0c7825 */ /* 0x001fe200078e0208 */
[----:B------:R-:W-:-:S02]  /*0780*/  LEA R14, P2, R19, UR6, 0x2 ;  /* 0x00000006130e7c11 */ /* 0x000fc4000f8410ff */
[----:B------:R-:W-:Y:S02]  /*0790*/  CS2R R8, SRZ ;  /* 0x0000000000087805 */ /* 0x000fe4000001ff00 */
[----:B------:R-:W3:Y:S01]  /*07a0*/  @!P0 LDG.E.EL R0, desc[UR4][R12.64] ;  /* 0x000000040c008981 */ /* 0x000ee2000c2e1900 */
[----:B------:R-:W-:Y:S02]  /*07b0*/  LEA.HI.X R15, R19, UR7, R10, 0x2, P2 ;  /* 0x00000007130f7c11 */ /* 0x000fe400090f140a */
[----:B------:R-:W0:Y:S01]  /*07c0*/  LDC.64 R10, c[0x0][0x250] ;  /* 0x00009400ff0a7b82 */ /* 0x000e220000000a00 */
[----:B------:R0:W3:Y:S04]  /*07d0*/  @!P0 LDG.E.EL R3, desc[UR4][R12.64] ;  /* 0x000000040c038981 */ /* 0x0000e8000c2e1900 */
[----:B------:R-:W3:Y:S01]  /*07e0*/  @P1 LDG.E.64 R8, desc[UR4][R14.64+-0x4000] ;  /* 0xffc000040e081981 */ /* 0x000ee2000c1e1b00 */
[----:B0-----:R-:W-:Y:S01]  /*07f0*/  IMAD.WIDE R10, R2, 0x4, R10 ;  /* 0x00000004020a7825 */ /* 0x001fe200078e020a */
[----:B----4-:R-:W-:-:S02]  /*0800*/  SEL R19, R18, RZ, !P0 ;  /* 0x000000ff12137207 */ /* 0x010fc40004000000 */
[----:B-----5:R-:W-:Y:S02]  /*0810*/  SEL R24, R24, RZ, !P0 ;  /* 0x000000ff18187207 */ /* 0x020fe40004000000 */
[----:B-1----:R-:W-:-:S05]  /*0820*/  SEL R16, R25, RZ, !P0 ;  /* 0x000000ff19107207 */ /* 0x002fca0004000000 */
[----:B------:R-:W-:Y:S01]  /*0830*/  FADD R16, -R19, R16 ;  /* 0x0000001013107221 */ /* 0x000fe20000000100 */
[----:B--2---:R-:W-:-:S05]  /*0840*/  SEL R21, R21, RZ, !P0 ;  /* 0x000000ff15157207 */ /* 0x004fca0004000000 */
[----:B------:R-:W-:Y:S01]  /*0850*/  FADD R21, -R24, R21 ;  /* 0x0000001518157221 */ /* 0x000fe20000000100 */
[----:B---3--:R-:W-:Y:S02]  /*0860*/  SEL R4, R4, RZ, !P0 ;  /* 0x000000ff04047207 */ /* 0x008fe40004000000 */
[----:B------:R-:W-:Y:S02]  /*0870*/  SEL R5, R5, RZ, !P0 ;  /* 0x000000ff05057207 */ /* 0x000fe40004000000 */
[----:B------:R-:W-:Y:S01]  /*0880*/  SEL R13, R6, RZ, !P0 ;  /* 0x000000ff060d7207 */ /* 0x000fe20004000000 */
[----:B------:R-:W-:Y:S01]  /*0890*/  FFMA R4, R16, R4, R19 ;  /* 0x0000000410047223 */ /* 0x000fe20000000013 */
[----:B------:R-:W-:Y:S01]  /*08a0*/  SEL R6, R7, RZ, !P0 ;  /* 0x000000ff07067207 */ /* 0x000fe20004000000 */
[----:B------:R-:W-:Y:S02]  /*08b0*/  FFMA R5, R21, R5, R24 ;  /* 0x0000000515057223 */ /* 0x000fe40000000018 */
[----:B------:R-:W-:-:S02]  /*08c0*/  FADD R4, -R13, R4 ;  /* 0x000000040d047221 */ /* 0x000fc40000000100 */
[----:B------:R-:W-:Y:S01]  /*08d0*/  FADD R5, -R6, R5 ;  /* 0x0000000506057221 */ /* 0x000fe20000000100 */
[----:B------:R-:W-:Y:S02]  /*08e0*/  SEL R0, R0, RZ, !P0 ;  /* 0x000000ff00007207 */ /* 0x000fe40004000000 */
[----:B------:R-:W-:-:S03]  /*08f0*/  SEL R3, R3, RZ, !P0 ;  /* 0x000000ff03037207 */ /* 0x000fc60004000000 */
[----:B------:R-:W-:Y:S01]  /*0900*/  FFMA R4, R4, R0, R13 ;  /* 0x0000000004047223 */ /* 0x000fe2000000000d */
[----:B------:R-:W-:Y:S01]  /*0910*/  @P0 SEL R4, R8, RZ, P1 ;  /* 0x000000ff08040207 */ /* 0x000fe20000800000 */
[----:B------:R-:W-:Y:S01]  /*0920*/  FFMA R5, R5, R3, R6 ;  /* 0x0000000305057223 */ /* 0x000fe20000000006 */
[----:B------:R-:W-:-:S05]  /*0930*/  @P0 SEL R5, R9, RZ, P1 ;  /* 0x000000ff09050207 */ /* 0x000fca0000800000 */
[----:B------:R-:W-:Y:S01]  /*0940*/  STG.E.64 desc[UR4][R10.64], R4 ;  /* 0x000000040a007986 */ /* 0x000fe2000c101b04 */
[----:B------:R-:W-:Y:S05]  /*0950*/  EXIT ;  /* 0x000000000000794d */ /* 0x000fea0003800000 */
.L_x_0:
[----:B------:R-:W-:-:S00]  /*0960*/  BRA `(.L_x_0) ;  /* 0xfffffffc00fc7947 */ /* 0x000fc0000383ffff */
[----:B------:R-:W-:-:S00]  /*0970*/  NOP ;  /* 0x0000000000007918 */ /* 0x000fc00000000000 */
        /* <DEDUP_REMOVED lines=8> */
.L_x_1:


//--------------------- .nv.constant0.triton_poi_fused_cat_60 --------------------------
	.section	.nv.constant0.triton_poi_fused_cat_60,"a",@progbits
	.sectionflags	@""
	.align	4
.nv.constant0.triton_poi_fused_cat_60:
	.zero		604
